	.headerflags	@"EF_CUDA_TEXMODE_UNIFIED EF_CUDA_64BIT_ADDRESS EF_CUDA_ACCELERATORS EF_CUDA_SM90 EF_CUDA_VIRTUAL_SM(EF_CUDA_SM90)"
	.elftype	@"ET_EXEC"


//--------------------- .nv.info                  --------------------------
	.section	.nv.info,"",@"SHT_CUDA_INFO"
	.align	4


	//----- nvinfo : EIATTR_REGCOUNT
	.align		4
        /*0000*/ 	.byte	0x04, 0x2f
        /*0002*/ 	.short	(.L_3 - .L_2)
	.align		4
.L_2:
        /*0004*/ 	.word	index@(triton_poi_fused__native_batch_norm_legit_no_training_relu_28)
        /*0008*/ 	.word	0x00000011


	//----- nvinfo : EIATTR_MIN_STACK_SIZE
	.align		4
.L_3:
        /*000c*/ 	.byte	0x04, 0x12
        /*000e*/ 	.short	(.L_5 - .L_4)
	.align		4
.L_4:
        /*0010*/ 	.word	index@(triton_poi_fused__native_batch_norm_legit_no_training_relu_28)
        /*0014*/ 	.word	0x00000000


	//----- nvinfo : EIATTR_FRAME_SIZE
	.align		4
.L_5:
        /*0018*/ 	.byte	0x04, 0x11
        /*001a*/ 	.short	(.L_7 - .L_6)
	.align		4
.L_6:
        /*001c*/ 	.word	index@(triton_poi_fused__native_batch_norm_legit_no_training_relu_28)
        /*0020*/ 	.word	0x00000000


	//----- nvinfo : EIATTR_MIN_STACK_SIZE
	.align		4
.L_7:
        /*0024*/ 	.byte	0x04, 0x12
        /*0026*/ 	.short	(.L_9 - .L_8)
	.align		4
.L_8:
        /*0028*/ 	.word	index@(triton_poi_fused__native_batch_norm_legit_no_training_relu_28)
        /*002c*/ 	.word	0x00000000
.L_9:


//--------------------- .nv.info.triton_poi_fused__native_batch_norm_legit_no_training_relu_28 --------------------------
	.section	.nv.info.triton_poi_fused__native_batch_norm_legit_no_training_relu_28,"",@"SHT_CUDA_INFO"
	.sectionflags	@""
	.align	4


	//----- nvinfo : EIATTR_CUDA_API_VERSION
	.align		4
        /*0000*/ 	.byte	0x04, 0x37
        /*0002*/ 	.short	(.L_11 - .L_10)
.L_10:
        /*0004*/ 	.word	0x0000007c


	//----- nvinfo : EIATTR_KPARAM_INFO
	.align		4
.L_11:
        /*0008*/ 	.byte	0x04, 0x17
        /*000a*/ 	.short	(.L_13 - .L_12)
.L_12:
        /*000c*/ 	.word	0x00000000
        /*0010*/ 	.short	0x0006
        /*0012*/ 	.short	0x0030
        /*0014*/ 	.byte	0x00, 0xf0, 0x11, 0x00


	//----- nvinfo : EIATTR_KPARAM_INFO
	.align		4
.L_13:
        /*0018*/ 	.byte	0x04, 0x17
        /*001a*/ 	.short	(.L_15 - .L_14)
.L_14:
        /*001c*/ 	.word	0x00000000
        /*0020*/ 	.short	0x0005
        /*0022*/ 	.short	0x0028
        /*0024*/ 	.byte	0x00, 0xf4, 0x21, 0x00


	//----- nvinfo : EIATTR_KPARAM_INFO
	.align		4
.L_15:
        /*0028*/ 	.byte	0x04, 0x17
        /*002a*/ 	.short	(.L_17 - .L_16)
.L_16:
        /*002c*/ 	.word	0x00000000
        /*0030*/ 	.short	0x0004
        /*0032*/ 	.short	0x0020
        /*0034*/ 	.byte	0x00, 0xf4, 0x21, 0x00


	//----- nvinfo : EIATTR_KPARAM_INFO
	.align		4
.L_17:
        /*0038*/ 	.byte	0x04, 0x17
        /*003a*/ 	.short	(.L_19 - .L_18)
.L_18:
        /*003c*/ 	.word	0x00000000
        /*0040*/ 	.short	0x0003
        /*0042*/ 	.short	0x0018
        /*0044*/ 	.byte	0x00, 0xf4, 0x21, 0x00


	//----- nvinfo : EIATTR_KPARAM_INFO
	.align		4
.L_19:
        /*0048*/ 	.byte	0x04, 0x17
        /*004a*/ 	.short	(.L_21 - .L_20)
.L_20:
        /*004c*/ 	.word	0x00000000
        /*0050*/ 	.short	0x0002
        /*0052*/ 	.short	0x0010
        /*0054*/ 	.byte	0x00, 0xf4, 0x21, 0x00


	//----- nvinfo : EIATTR_KPARAM_INFO
	.align		4
.L_21:
        /*0058*/ 	.byte	0x04, 0x17
        /*005a*/ 	.short	(.L_23 - .L_22)
.L_22:
        /*005c*/ 	.word	0x00000000
        /*0060*/ 	.short	0x0001
        /*0062*/ 	.short	0x0008
        /*0064*/ 	.byte	0x00, 0xf4, 0x21, 0x00


	//----- nvinfo : EIATTR_KPARAM_INFO
	.align		4
.L_23:
        /*0068*/ 	.byte	0x04, 0x17
        /*006a*/ 	.short	(.L_25 - .L_24)
.L_24:
        /*006c*/ 	.word	0x00000000
        /*0070*/ 	.short	0x0000
        /*0072*/ 	.short	0x0000
        /*0074*/ 	.byte	0x00, 0xf4, 0x21, 0x00


	//----- nvinfo : EIATTR_SPARSE_MMA_MASK
	.align		4
.L_25:
        /*0078*/ 	.byte	0x03, 0x50
        /*007a*/ 	.short	0x0000


	//----- nvinfo : EIATTR_MAXREG_COUNT
	.align		4
        /*007c*/ 	.byte	0x03, 0x1b
        /*007e*/ 	.short	0x00ff


	//----- nvinfo : EIATTR_EXIT_INSTR_OFFSETS
	.align		4
        /*0080*/ 	.byte	0x04, 0x1c
        /*0082*/ 	.short	(.L_27 - .L_26)


	//   ....[0]....
.L_26:
        /*0084*/ 	.word	0x00000350


	//----- nvinfo : EIATTR_REQNTID
	.align		4
.L_27:
        /*0088*/ 	.byte	0x04, 0x10
        /*008a*/ 	.short	(.L_29 - .L_28)
.L_28:
        /*008c*/ 	.word	0x00000100
        /*0090*/ 	.word	0x00000001
        /*0094*/ 	.word	0x00000001


	//----- nvinfo : EIATTR_CBANK_PARAM_SIZE
	.align		4
.L_29:
        /*0098*/ 	.byte	0x03, 0x19
        /*009a*/ 	.short	0x0034


	//----- nvinfo : EIATTR_PARAM_CBANK
	.align		4
        /*009c*/ 	.byte	0x04, 0x0a
        /*009e*/ 	.short	(.L_31 - .L_30)
	.align		4
.L_30:
        /*00a0*/ 	.word	index@(.nv.constant0.triton_poi_fused__native_batch_norm_legit_no_training_relu_28)
        /*00a4*/ 	.short	0x0210
        /*00a6*/ 	.short	0x0034


	//----- nvinfo : EIATTR_SW_WAR
	.align		4
.L_31:
        /*00a8*/ 	.byte	0x04, 0x36
        /*00aa*/ 	.short	(.L_33 - .L_32)
.L_32:
        /*00ac*/ 	.word	0x00000008
.L_33:


//--------------------- .nv.callgraph             --------------------------
	.section	.nv.callgraph,"",@"SHT_CUDA_CALLGRAPH"
	.align	4
	.sectionentsize	8
	.align		4
        /*0000*/ 	.word	0x00000000
	.align		4
        /*0004*/ 	.word	0xffffffff
	.align		4
        /*0008*/ 	.word	0x00000000
	.align		4
        /*000c*/ 	.word	0xfffffffe
	.align		4
        /*0010*/ 	.word	0x00000000
	.align		4
        /*0014*/ 	.word	0xfffffffd
	.align		4
        /*0018*/ 	.word	0x00000000
	.align		4
        /*001c*/ 	.word	0xfffffffc


//--------------------- .nv.constant4             --------------------------
	.section	.nv.constant4,"a",@progbits
	.align	8
	.align		8
.nv.constant4:
        /*0000*/ 	.dword	_$_str
	.align		8
        /*0008*/ 	.dword	_$_str_$_2


//--------------------- .text.triton_poi_fused__native_batch_norm_legit_no_training_relu_28 --------------------------
	.section	.text.triton_poi_fused__native_batch_norm_legit_no_training_relu_28,"ax",@progbits
	.align	128
        .global         triton_poi_fused__native_batch_norm_legit_no_training_relu_28
        .type           triton_poi_fused__native_batch_norm_legit_no_training_relu_28,@function
        .size           triton_poi_fused__native_batch_norm_legit_no_training_relu_28,(.L_x_1 - triton_poi_fused__native_batch_norm_legit_no_training_relu_28)
        .other          triton_poi_fused__native_batch_norm_legit_no_training_relu_28,@"STO_CUDA_ENTRY STV_DEFAULT"
triton_poi_fused__native_batch_norm_legit_no_training_relu_28:
.text.triton_poi_fused__native_batch_norm_legit_no_training_relu_28:
[----:B------:R-:W-:Y:S01]  /*0000*/  LDC R1, c[0x0][0x28] ;  /* 0x00000a00ff017b82 */ /* 0x000fe20000000800 */
[----:B------:R-:W1:Y:S07]  /*0010*/  S2R R0, SR_TID.X ;  /* 0x0000000000007919 */ /* 0x000e6e0000002100 */
[----:B------:R-:W2:Y:S01]  /*0020*/  LDC.64 R6, c[0x0][0x220] ;  /* 0x00008800ff067b82 */ /* 0x000ea20000000a00 */
[----:B------:R-:W-:Y:S01]  /*0030*/  ULDC.64 UR4, c[0x0][0x208] ;  /* 0x0000820000047ab9 */ /* 0x000fe20000000a00 */
[----:B------:R-:W3:Y:S06]  /*0040*/  S2R R5, SR_CTAID.X ;  /* 0x0000000000057919 */ /* 0x000eec0000002500 */
[----:B------:R-:W4:Y:S08]  /*0050*/  LDC.64 R8, c[0x0][0x228] ;  /* 0x00008a00ff087b82 */ /* 0x000f300000000a00 */
[----:B------:R-:W5:Y:S01]  /*0060*/  LDC.64 R10, c[0x0][0x230] ;  /* 0x00008c00ff0a7b82 */ /* 0x000f620000000a00 */
[----:B-1----:R-:W-:-:S02]  /*0070*/  SHF.L.U32 R0, R0, 0x1, RZ ;  /* 0x0000000100007819 */ /* 0x002fc400000006ff */
[----:B---3--:R-:W-:Y:S02]  /*0080*/  SHF.R.S32.HI R3, RZ, 0x16, R5 ;  /* 0x00000016ff037819 */ /* 0x008fe40000011405 */
[----:B------:R-:W-:Y:S02]  /*0090*/  LOP3.LUT R0, R0, 0x1fe, RZ, 0xc0, !PT ;  /* 0x000001fe00007812 */ /* 0x000fe400078ec0ff */
[----:B------:R-:W-:Y:S02]  /*00a0*/  SGXT R3, R3, 0x1 ;  /* 0x000000010303781a */ /* 0x000fe40000000200 */
[----:B------:R-:W-:Y:S02]  /*00b0*/  LEA R0, R5, R0, 0x9 ;  /* 0x0000000005007211 */ /* 0x000fe400078e48ff */
[----:B------:R-:W1:Y:S02]  /*00c0*/  LDC.64 R4, c[0x0][0x218] ;  /* 0x00008600ff047b82 */ /* 0x000e640000000a00 */
[----:B------:R-:W-:-:S04]  /*00d0*/  LEA.HI R3, R3, R0, RZ, 0xa ;  /* 0x0000000003037211 */ /* 0x000fc800078f50ff */
[----:B------:R-:W-:-:S04]  /*00e0*/  SHF.R.S32.HI R3, RZ, 0xa, R3 ;  /* 0x0000000aff037819 */ /* 0x000fc80000011403 */
[----:B------:R-:W-:-:S04]  /*00f0*/  LEA.HI R2, R3, R3, RZ, 0x7 ;  /* 0x0000000303027211 */ /* 0x000fc800078f38ff */
[----:B------:R-:W-:-:S04]  /*0100*/  LOP3.LUT R2, R2, 0xffffff80, RZ, 0xc0, !PT ;  /* 0xffffff8002027812 */ /* 0x000fc800078ec0ff */
[----:B------:R-:W-:Y:S02]  /*0110*/  IADD3 R13, R3, -R2, RZ ;  /* 0x80000002030d7210 */ /* 0x000fe40007ffe0ff */
[----:B------:R-:W3:Y:S03]  /*0120*/  LDC.64 R2, c[0x0][0x210] ;  /* 0x00008400ff027b82 */ /* 0x000ee60000000a00 */
[----:B--2---:R-:W-:-:S06]  /*0130*/  IMAD.WIDE R6, R13, 0x4, R6 ;  /* 0x000000040d067825 */ /* 0x004fcc00078e0206 */
[----:B------:R-:W2:Y:S01]  /*0140*/  LDG.E.EL R6, desc[UR4][R6.64] ;  /* 0x0000000406067981 */ /* 0x000ea2000c2e1900 */
[----:B-1----:R-:W-:-:S05]  /*0150*/  IMAD.WIDE R4, R13, 0x4, R4 ;  /* 0x000000040d047825 */ /* 0x002fca00078e0204 */
[----:B------:R1:W2:Y:S01]  /*0160*/  LDG.E.EL R12, desc[UR4][R4.64] ;  /* 0x00000004040c7981 */ /* 0x0002a2000c2e1900 */
[----:B---3--:R-:W-:Y:S01]  /*0170*/  IMAD.WIDE R2, R0, 0x4, R2 ;  /* 0x0000000400027825 */ /* 0x008fe200078e0202 */
[----:B------:R-:W-:Y:S01]  /*0180*/  HFMA2.MMA R14, -RZ, RZ, 1.625, 0 ;  /* 0x3e800000ff0e7435 */ /* 0x000fe200000001ff */
[----:B-1----:R-:W1:Y:S04]  /*0190*/  LDC.64 R4, c[0x0][0x238] ;  /* 0x00008e00ff047b82 */ /* 0x002e680000000a00 */
[----:B------:R-:W3:Y:S01]  /*01a0*/  LDG.E.64 R2, desc[UR4][R2.64] ;  /* 0x0000000402027981 */ /* 0x000ee2000c1e1b00 */
[----:B----4-:R-:W-:-:S04]  /*01b0*/  IMAD.WIDE R8, R13, 0x4, R8 ;  /* 0x000000040d087825 */ /* 0x010fc800078e0208 */
[----:B-----5:R-:W-:Y:S02]  /*01c0*/  IMAD.WIDE R10, R13, 0x4, R10 ;  /* 0x000000040d0a7825 */ /* 0x020fe400078e020a */
[----:B------:R-:W4:Y:S04]  /*01d0*/  LDG.E.EL R8, desc[UR4][R8.64] ;  /* 0x0000000408087981 */ /* 0x000f28000c2e1900 */
[----:B------:R-:W4:Y:S01]  /*01e0*/  LDG.E.EL R11, desc[UR4][R10.64] ;  /* 0x000000040a0b7981 */ /* 0x000f22000c2e1900 */
[----:B-1----:R-:W-:-:S04]  /*01f0*/  IMAD.WIDE R4, R0, 0x4, R4 ;  /* 0x0000000400047825 */ /* 0x002fc800078e0204 */
[----:B--2---:R-:W-:-:S04]  /*0200*/  FADD R6, R6, 9.9999997473787516356e-06 ;  /* 0x3727c5ac06067421 */ /* 0x004fc80000000000 */
[----:B------:R-:W1:Y:S02]  /*0210*/  MUFU.SQRT R7, R6 ;  /* 0x0000000600077308 */ /* 0x000e640000002000 */
[C---:B-1----:R-:W-:Y:S02]  /*0220*/  FSETP.GT.AND P0, PT, R7.reuse, 8.50705917302346158658e+37, PT ;  /* 0x7e8000000700780b */ /* 0x042fe40003f04000 */
[----:B------:R-:W-:-:S11]  /*0230*/  FSETP.GEU.AND P1, PT, R7, 1.175494350822287508e-38, PT ;  /* 0x008000000700780b */ /* 0x000fd60003f2e000 */
[----:B------:R-:W-:-:S04]  /*0240*/  @P0 FMUL R7, R7, 0.25 ;  /* 0x3e80000007070820 */ /* 0x000fc80000400000 */
[----:B------:R-:W-:-:S06]  /*0250*/  @!P1 FMUL R7, R7, 16777216 ;  /* 0x4b80000007079820 */ /* 0x000fcc0000400000 */
[----:B------:R-:W1:Y:S01]  /*0260*/  MUFU.RCP R7, R7 ;  /* 0x0000000700077308 */ /* 0x000e620000001000 */
[----:B------:R-:W-:Y:S01]  /*0270*/  FSEL R14, R14, 1, P0 ;  /* 0x3f8000000e0e7808 */ /* 0x000fe20000000000 */
[----:B---3--:R-:W-:-:S04]  /*0280*/  FADD R2, R2, -R12 ;  /* 0x8000000c02027221 */ /* 0x008fc80000000000 */
[----:B------:R-:W-:Y:S01]  /*0290*/  @!P1 FMUL R14, R14, 16777216 ;  /* 0x4b8000000e0e9820 */ /* 0x000fe20000400000 */
[----:B------:R-:W-:-:S03]  /*02a0*/  FADD R3, R3, -R12 ;  /* 0x8000000c03037221 */ /* 0x000fc60000000000 */
[----:B-1----:R-:W-:-:S04]  /*02b0*/  FMUL R14, R7, R14 ;  /* 0x0000000e070e7220 */ /* 0x002fc80000400000 */
[-C--:B------:R-:W-:Y:S01]  /*02c0*/  FMUL R2, R2, R14.reuse ;  /* 0x0000000e02027220 */ /* 0x080fe20000400000 */
[----:B------:R-:W-:-:S03]  /*02d0*/  FMUL R14, R3, R14 ;  /* 0x0000000e030e7220 */ /* 0x000fc60000400000 */
[C-C-:B----4-:R-:W-:Y:S01]  /*02e0*/  FFMA R2, R8.reuse, R2, R11.reuse ;  /* 0x0000000208027223 */ /* 0x150fe2000000000b */
[----:B------:R-:W-:-:S04]  /*02f0*/  FFMA R14, R8, R14, R11 ;  /* 0x0000000e080e7223 */ /* 0x000fc8000000000b */
[----:B------:R-:W-:Y:S02]  /*0300*/  FSETP.GEU.AND P0, PT, R2, RZ, PT ;  /* 0x000000ff0200720b */ /* 0x000fe40003f0e000 */
[----:B------:R-:W-:Y:S02]  /*0310*/  FSETP.GEU.AND P1, PT, R14, RZ, PT ;  /* 0x000000ff0e00720b */ /* 0x000fe40003f2e000 */
[----:B------:R-:W-:Y:S02]  /*0320*/  FSEL R2, R2, RZ, P0 ;  /* 0x000000ff02027208 */ /* 0x000fe40000000000 */
[----:B------:R-:W-:-:S05]  /*0330*/  FSEL R3, R14, RZ, P1 ;  /* 0x000000ff0e037208 */ /* 0x000fca0000800000 */
[----:B------:R-:W-:Y:S01]  /*0340*/  STG.E.64 desc[UR4][R4.64], R2 ;  /* 0x0000000204007986 */ /* 0x000fe2000c101b04 */
[----:B------:R-:W-:Y:S05]  /*0350*/  EXIT ;  /* 0x000000000000794d */ /* 0x000fea0003800000 */
.L_x_0:
[----:B------:R-:W-:-:S00]  /*0360*/  BRA `(.L_x_0) ;  /* 0xfffffffc00fc7947 */ /* 0x000fc0000383ffff */
[----:B------:R-:W-:-:S00]  /*0370*/  NOP ;  /* 0x0000000000007918 */ /* 0x000fc00000000000 */
        /* <DEDUP_REMOVED lines=8> */
.L_x_1:


//--------------------- .nv.global.init           --------------------------
	.section	.nv.global.init,"aw",@progbits
.nv.global.init:
	.type		_$_str,@object
	.size		_$_str,(_$_str_$_2 - _$_str)
_$_str:
        /*0000*/ 	.byte	0x5f, 0x5f, 0x43, 0x55, 0x44, 0x41, 0x5f, 0x46, 0x54, 0x5a, 0x00
	.type		_$_str_$_2,@object
	.size		_$_str_$_2,(.L_1 - _$_str_$_2)
_$_str_$_2:
        /*000b*/ 	.byte	0x5f, 0x5f, 0x43, 0x55, 0x44, 0x41, 0x5f, 0x50, 0x52, 0x45, 0x43, 0x5f, 0x53, 0x51, 0x52, 0x54
        /*001b*/ 	.byte	0x00
.L_1:


//--------------------- .nv.constant0.triton_poi_fused__native_batch_norm_legit_no_training_relu_28 --------------------------
	.section	.nv.constant0.triton_poi_fused__native_batch_norm_legit_no_training_relu_28,"a",@progbits
	.sectionflags	@""
	.align	4
.nv.constant0.triton_poi_fused__native_batch_norm_legit_no_training_relu_28:
	.zero		580
